//
// Generated by NVIDIA NVVM Compiler
//
// Compiler Build ID: CL-36424714
// Cuda compilation tools, release 13.0, V13.0.88
// Based on NVVM 20.0.0
//

.version 9.0
.target sm_100
.address_size 64

	// .globl	_Z11printNumberv
.extern .func  (.param .b32 func_retval0) vprintf
(
	.param .b64 vprintf_param_0,
	.param .b64 vprintf_param_1
)
;
.global .align 1 .b8 $str[39] = {10, 32, 71, 80, 85, 32, 45, 32, 116, 104, 114, 101, 97, 100, 32, 110, 117, 109, 101, 114, 111, 32, 61, 32, 37, 100, 32, 32, 102, 111, 105, 32, 99, 114, 105, 97, 100, 97};

.visible .entry _Z11printNumberv()
{
	.local .align 8 .b8 	__local_depot0[8];
	.reg .b64 	%SP;
	.reg .b64 	%SPL;
	.reg .b32 	%r<4>;
	.reg .b64 	%rd<5>;

	mov.u64 	%SPL, __local_depot0;
	cvta.local.u64 	%SP, %SPL;
	add.u64 	%rd1, %SP, 0;
	add.u64 	%rd2, %SPL, 0;
	mov.u32 	%r1, %tid.x;
	st.local.u32 	[%rd2], %r1;
	mov.u64 	%rd3, $str;
	cvta.global.u64 	%rd4, %rd3;
	{ // callseq 0, 0
	.param .b64 param0;
	st.param.b64 	[param0], %rd4;
	.param .b64 param1;
	st.param.b64 	[param1], %rd1;
	.param .b32 retval0;
	call.uni (retval0), 
	vprintf, 
	(
	param0, 
	param1
	);
	ld.param.b32 	%r2, [retval0];
	} // callseq 0
	ret;

}


// ===== COMPILED SASS (sm_100) =====

	.target	sm_100

	.elftype	@"ET_EXEC"


//--------------------- .note.nv.tkinfo           --------------------------
	.section	.note.nv.tkinfo,"",@"SHT_NOTE"
	.sectionflags	@"SHF_NOTE_NV_TKINFO"
	.tkinfo
        /*0018*/ 	.word	0x00000002
        /*0030*/ 	.string	""
        /*0030*/ 	.string	"ptxas"
        /*0030*/ 	.string	"Cuda compilation tools, release 13.0, V13.0.88"
        /*0030*/ 	.string	"Build cuda_13.0.r13.0/compiler.36424714_0"
        /*0030*/ 	.string	"-arch sm_100 -m 64 "



//--------------------- .note.nv.cuinfo           --------------------------
	.section	.note.nv.cuinfo,"",@"SHT_NOTE"
	.sectionflags	@"SHF_NOTE_NV_CUINFO"
        /*0018*/ 	.short	0x0002
        /*001a*/ 	.short	0x0064
        /*001c*/ 	.short	0x0082
	.zero		2


//--------------------- .nv.info                  --------------------------
	.section	.nv.info,"",@"SHT_CUDA_INFO"
	.align	4


	//----- nvinfo : EIATTR_REGCOUNT
	.align		4
        /*0000*/ 	.byte	0x04, 0x2f
        /*0002*/ 	.short	(.L_2 - .L_1)
	.align		4
.L_1:
        /*0004*/ 	.word	index@(_Z11printNumberv)
        /*0008*/ 	.word	0x00000018


	//----- nvinfo : EIATTR_FRAME_SIZE
	.align		4
.L_2:
        /*000c*/ 	.byte	0x04, 0x11
        /*000e*/ 	.short	(.L_4 - .L_3)
	.align		4
.L_3:
        /*0010*/ 	.word	index@(_Z11printNumberv)
        /*0014*/ 	.word	0x00000008


	//----- nvinfo : EIATTR_MIN_STACK_SIZE
	.align		4
.L_4:
        /*0018*/ 	.byte	0x04, 0x12
        /*001a*/ 	.short	(.L_6 - .L_5)
	.align		4
.L_5:
        /*001c*/ 	.word	index@(_Z11printNumberv)
        /*0020*/ 	.word	0x00000008
.L_6:


//--------------------- .nv.compat                --------------------------
	.section	.nv.compat,"",@"SHT_CUDA_COMPAT_INFO"
	.align	4
        /*0000*/ 	.byte	0x02, 0x09, 0x00, 0x00, 0x02, 0x02, 0x01, 0x00, 0x02, 0x05, 0x05, 0x00, 0x03, 0x07, 0x01, 0x01
        /*0010*/ 	.byte	0x02, 0x03, 0x00, 0x00, 0x02, 0x06, 0x01, 0x00, 0x04, 0x0b, 0x08, 0x00, 0x09, 0x00, 0x00, 0x00
        /*0020*/ 	.byte	0x00, 0x00, 0x00, 0x00


//--------------------- .nv.info._Z11printNumberv --------------------------
	.section	.nv.info._Z11printNumberv,"",@"SHT_CUDA_INFO"
	.sectionflags	@""
	.align	4


	//----- nvinfo : EIATTR_CUDA_API_VERSION
	.align		4
        /*0000*/ 	.byte	0x04, 0x37
        /*0002*/ 	.short	(.L_8 - .L_7)
.L_7:
        /*0004*/ 	.word	0x00000082


	//----- nvinfo : EIATTR_SPARSE_MMA_MASK
	.align		4
.L_8:
        /*0008*/ 	.byte	0x03, 0x50
        /*000a*/ 	.short	0x0000


	//----- nvinfo : EIATTR_MAXREG_COUNT
	.align		4
        /*000c*/ 	.byte	0x03, 0x1b
        /*000e*/ 	.short	0x00ff


	//----- nvinfo : EIATTR_EXTERNS
	.align		4
        /*0010*/ 	.byte	0x04, 0x0f
        /*0012*/ 	.short	(.L_10 - .L_9)


	//   ....[0]....
	.align		4
.L_9:
        /*0014*/ 	.word	index@(vprintf)


	//----- nvinfo : EIATTR_MERCURY_ISA_VERSION
	.align		4
.L_10:
        /*0018*/ 	.byte	0x03, 0x5f
        /*001a*/ 	.short	0x0101


	//----- nvinfo : EIATTR_VRC_CTA_INIT_COUNT
	.align		4
        /*001c*/ 	.byte	0x02, 0x4a
	.zero		1
	.zero		1


	//----- nvinfo : EIATTR_SYSCALL_OFFSETS
	.align		4
        /*0020*/ 	.byte	0x04, 0x46
        /*0022*/ 	.short	(.L_12 - .L_11)


	//   ....[0]....
.L_11:
        /*0024*/ 	.word	0x000000e0


	//----- nvinfo : EIATTR_EXIT_INSTR_OFFSETS
	.align		4
.L_12:
        /*0028*/ 	.byte	0x04, 0x1c
        /*002a*/ 	.short	(.L_14 - .L_13)


	//   ....[0]....
.L_13:
        /*002c*/ 	.word	0x000000f0


	//----- nvinfo : EIATTR_SW_WAR
	.align		4
.L_14:
        /*0030*/ 	.byte	0x04, 0x36
        /*0032*/ 	.short	(.L_16 - .L_15)
.L_15:
        /*0034*/ 	.word	0x00000008
.L_16:


//--------------------- .nv.callgraph             --------------------------
	.section	.nv.callgraph,"",@"SHT_CUDA_CALLGRAPH"
	.align	4
	.sectionentsize	8
	.align		4
        /*0000*/ 	.word	0x00000000
	.align		4
        /*0004*/ 	.word	0xffffffff
	.align		4
        /*0008*/ 	.word	index@(_Z11printNumberv)
	.align		4
        /*000c*/ 	.word	index@(vprintf)
	.align		4
        /*0010*/ 	.word	0x00000000
	.align		4
        /*0014*/ 	.word	0xfffffffe
	.align		4
        /*0018*/ 	.word	0x00000000
	.align		4
        /*001c*/ 	.word	0xfffffffd
	.align		4
        /*0020*/ 	.word	0x00000000
	.align		4
        /*0024*/ 	.word	0xfffffffc


//--------------------- .nv.constant4             --------------------------
	.section	.nv.constant4,"a",@progbits
	.align	8
	.align		8
.nv.constant4:
        /*0000*/ 	.dword	vprintf
	.align		8
        /*0008*/ 	.dword	$str


//--------------------- .text._Z11printNumberv    --------------------------
	.section	.text._Z11printNumberv,"ax",@progbits
	.align	128
        .global         _Z11printNumberv
        .type           _Z11printNumberv,@function
        .size           _Z11printNumberv,(.L_x_2 - _Z11printNumberv)
        .other          _Z11printNumberv,@"STO_CUDA_ENTRY STV_DEFAULT"
_Z11printNumberv:
.text._Z11printNumberv:
[----:B------:R-:W0:Y:S01]  /*0000*/  LDC R1, c[0x0][0x37c] ;  /* 0x0000df00ff017b82 */ /* 0x000e220000000800 */
[----:B------:R-:W1:Y:S01]  /*0010*/  S2R R8, SR_TID.X ;  /* 0x0000000000087919 */ /* 0x000e620000002100 */
[----:B0-----:R-:W-:Y:S01]  /*0020*/  VIADD R1, R1, 0xfffffff8 ;  /* 0xfffffff801017836 */ /* 0x001fe20000000000 */
[----:B------:R-:W-:Y:S01]  /*0030*/  MOV R0, 0x0 ;  /* 0x0000000000007802 */ /* 0x000fe20000000f00 */
[----:B------:R-:W0:Y:S04]  /*0040*/  LDCU UR4, c[0x0][0x2f8] ;  /* 0x00005f00ff0477ac */ /* 0x000e280008000800 */
[----:B------:R2:W3:Y:S01]  /*0050*/  LDC.64 R2, c[0x4][R0] ;  /* 0x0100000000027b82 */ /* 0x0004e20000000a00 */
[----:B------:R-:W4:Y:S01]  /*0060*/  LDCU.64 UR6, c[0x4][0x8] ;  /* 0x01000100ff0677ac */ /* 0x000f220008000a00 */
[----:B------:R-:W5:Y:S01]  /*0070*/  LDCU UR5, c[0x0][0x2fc] ;  /* 0x00005f80ff0577ac */ /* 0x000f620008000800 */
[----:B0-----:R-:W-:Y:S01]  /*0080*/  IADD3 R6, P0, PT, R1, UR4, RZ ;  /* 0x0000000401067c10 */ /* 0x001fe2000ff1e0ff */
[----:B----4-:R-:W-:Y:S01]  /*0090*/  IMAD.U32 R4, RZ, RZ, UR6 ;  /* 0x00000006ff047e24 */ /* 0x010fe2000f8e00ff */
[----:B------:R-:W-:-:S03]  /*00a0*/  MOV R5, UR7 ;  /* 0x0000000700057c02 */ /* 0x000fc60008000f00 */
[----:B-----5:R-:W-:Y:S01]  /*00b0*/  IMAD.X R7, RZ, RZ, UR5, P0 ;  /* 0x00000005ff077e24 */ /* 0x020fe200080e06ff */
[----:B-1----:R2:W-:Y:S07]  /*00c0*/  STL [R1], R8 ;  /* 0x0000000801007387 */ /* 0x0025ee0000100800 */
[----:B------:R-:W-:-:S07]  /*00d0*/  LEPC R20, `(.L_x_0) ;  /* 0x000000001014794e */ /* 0x000fce0000000000 */
[----:B--23--:R-:W-:Y:S05]  /*00e0*/  CALL.ABS.NOINC R2 ;  /* 0x0000000002007343 */ /* 0x00cfea0003c00000 */
.L_x_0:
[----:B------:R-:W-:Y:S05]  /*00f0*/  EXIT ;  /* 0x000000000000794d */ /* 0x000fea0003800000 */
.L_x_1:
[----:B------:R-:W-:-:S00]  /*0100*/  BRA `(.L_x_1) ;  /* 0xfffffffc00fc7947 */ /* 0x000fc0000383ffff */
[----:B------:R-:W-:-:S00]  /*0110*/  NOP ;  /* 0x0000000000007918 */ /* 0x000fc00000000000 */
        /* <DEDUP_REMOVED lines=14> */
.L_x_2:


//--------------------- .nv.global.init           --------------------------
	.section	.nv.global.init,"aw",@progbits
.nv.global.init:
	.type		$str,@object
	.size		$str,(.L_0 - $str)
$str:
        /*0000*/ 	.byte	0x0a, 0x20, 0x47, 0x50, 0x55, 0x20, 0x2d, 0x20, 0x74, 0x68, 0x72, 0x65, 0x61, 0x64, 0x20, 0x6e
        /*0010*/ 	.byte	0x75, 0x6d, 0x65, 0x72, 0x6f, 0x20, 0x3d, 0x20, 0x25, 0x64, 0x20, 0x20, 0x66, 0x6f, 0x69, 0x20
        /*0020*/ 	.byte	0x63, 0x72, 0x69, 0x61, 0x64, 0x61, 0x00
.L_0:


//--------------------- .nv.shared.reserved.0     --------------------------
	.section	.nv.shared.reserved.0,"aw",@nobits
	.weak		__nv_reservedSMEM_offset_0_alias
	.size		__nv_reservedSMEM_offset_0_alias, 0, 64
	.other		__nv_reservedSMEM_offset_0_alias,@"STO_CUDA_RESERVED_SHARED STV_DEFAULT"
__nv_reservedSMEM_offset_0_alias:
	.zero		0
	.zero		64


//--------------------- .nv.constant0._Z11printNumberv --------------------------
	.section	.nv.constant0._Z11printNumberv,"a",@progbits
	.sectionflags	@""
	.align	4
.nv.constant0._Z11printNumberv:
	.zero		896


//--------------------- SYMBOLS --------------------------

	.type		.nv.reservedSmem.offset0,@object
	.size		.nv.reservedSmem.offset0,0x4
	.type		vprintf,@function
